//
// Generated by NVIDIA NVVM Compiler
//
// Compiler Build ID: CL-36424714
// Cuda compilation tools, release 13.0, V13.0.88
// Based on NVVM 20.0.0
//

.version 9.0
.target sm_100
.address_size 64

	// .globl	_Z15matmul_rec_globPfS_S_iii

.visible .entry _Z15matmul_rec_globPfS_S_iii(
	.param .u64 .ptr .align 1 _Z15matmul_rec_globPfS_S_iii_param_0,
	.param .u64 .ptr .align 1 _Z15matmul_rec_globPfS_S_iii_param_1,
	.param .u64 .ptr .align 1 _Z15matmul_rec_globPfS_S_iii_param_2,
	.param .u32 _Z15matmul_rec_globPfS_S_iii_param_3,
	.param .u32 _Z15matmul_rec_globPfS_S_iii_param_4,
	.param .u32 _Z15matmul_rec_globPfS_S_iii_param_5
)
{
	.reg .pred 	%p<13>;
	.reg .b32 	%r<41>;
	.reg .b32 	%f<68>;
	.reg .b64 	%rd<53>;

	ld.param.u64 	%rd6, [_Z15matmul_rec_globPfS_S_iii_param_0];
	ld.param.u64 	%rd7, [_Z15matmul_rec_globPfS_S_iii_param_1];
	ld.param.u64 	%rd8, [_Z15matmul_rec_globPfS_S_iii_param_2];
	ld.param.u32 	%r20, [_Z15matmul_rec_globPfS_S_iii_param_3];
	ld.param.u32 	%r18, [_Z15matmul_rec_globPfS_S_iii_param_4];
	ld.param.u32 	%r19, [_Z15matmul_rec_globPfS_S_iii_param_5];
	cvta.to.global.u64 	%rd1, %rd8;
	cvta.to.global.u64 	%rd2, %rd7;
	mov.u32 	%r21, %ctaid.y;
	mov.u32 	%r22, %ntid.y;
	mov.u32 	%r23, %tid.y;
	mad.lo.s32 	%r1, %r21, %r22, %r23;
	mov.u32 	%r24, %ctaid.x;
	mov.u32 	%r25, %ntid.x;
	mov.u32 	%r26, %tid.x;
	mad.lo.s32 	%r2, %r24, %r25, %r26;
	setp.ge.s32 	%p1, %r1, %r20;
	setp.ge.s32 	%p2, %r2, %r18;
	or.pred  	%p3, %p1, %p2;
	@%p3 bra 	$L__BB0_14;
	setp.lt.s32 	%p4, %r19, 1;
	mov.f32 	%f67, 0f00000000;
	@%p4 bra 	$L__BB0_13;
	mul.lo.s32 	%r3, %r19, %r1;
	and.b32  	%r4, %r19, 7;
	setp.lt.u32 	%p5, %r19, 8;
	mov.f32 	%f67, 0f00000000;
	mov.b32 	%r39, 0;
	@%p5 bra 	$L__BB0_5;
	and.b32  	%r39, %r19, 2147483640;
	neg.s32 	%r37, %r39;
	shl.b32 	%r7, %r18, 3;
	mul.wide.u32 	%rd9, %r3, 4;
	add.s64 	%rd10, %rd9, %rd2;
	add.s64 	%rd52, %rd10, 16;
	mov.f32 	%f67, 0f00000000;
	mul.wide.s32 	%rd13, %r18, 4;
	mov.u32 	%r36, %r2;
$L__BB0_4:
	.pragma "nounroll";
	ld.global.f32 	%f17, [%rd52+-16];
	mul.wide.s32 	%rd11, %r36, 4;
	add.s64 	%rd12, %rd1, %rd11;
	ld.global.f32 	%f18, [%rd12];
	fma.rn.f32 	%f19, %f17, %f18, %f67;
	ld.global.f32 	%f20, [%rd52+-12];
	add.s64 	%rd14, %rd12, %rd13;
	ld.global.f32 	%f21, [%rd14];
	fma.rn.f32 	%f22, %f20, %f21, %f19;
	ld.global.f32 	%f23, [%rd52+-8];
	add.s64 	%rd15, %rd14, %rd13;
	ld.global.f32 	%f24, [%rd15];
	fma.rn.f32 	%f25, %f23, %f24, %f22;
	ld.global.f32 	%f26, [%rd52+-4];
	add.s64 	%rd16, %rd15, %rd13;
	ld.global.f32 	%f27, [%rd16];
	fma.rn.f32 	%f28, %f26, %f27, %f25;
	ld.global.f32 	%f29, [%rd52];
	add.s64 	%rd17, %rd16, %rd13;
	ld.global.f32 	%f30, [%rd17];
	fma.rn.f32 	%f31, %f29, %f30, %f28;
	ld.global.f32 	%f32, [%rd52+4];
	add.s64 	%rd18, %rd17, %rd13;
	ld.global.f32 	%f33, [%rd18];
	fma.rn.f32 	%f34, %f32, %f33, %f31;
	ld.global.f32 	%f35, [%rd52+8];
	add.s64 	%rd19, %rd18, %rd13;
	ld.global.f32 	%f36, [%rd19];
	fma.rn.f32 	%f37, %f35, %f36, %f34;
	ld.global.f32 	%f38, [%rd52+12];
	add.s64 	%rd20, %rd19, %rd13;
	ld.global.f32 	%f39, [%rd20];
	fma.rn.f32 	%f67, %f38, %f39, %f37;
	add.s32 	%r37, %r37, 8;
	add.s32 	%r36, %r36, %r7;
	add.s64 	%rd52, %rd52, 32;
	setp.ne.s32 	%p6, %r37, 0;
	@%p6 bra 	$L__BB0_4;
$L__BB0_5:
	setp.eq.s32 	%p7, %r4, 0;
	@%p7 bra 	$L__BB0_13;
	and.b32  	%r13, %r19, 3;
	setp.lt.u32 	%p8, %r4, 4;
	@%p8 bra 	$L__BB0_8;
	add.s32 	%r28, %r39, %r3;
	mul.wide.u32 	%rd21, %r28, 4;
	add.s64 	%rd22, %rd2, %rd21;
	ld.global.f32 	%f41, [%rd22];
	mad.lo.s32 	%r29, %r39, %r18, %r2;
	mul.wide.s32 	%rd23, %r29, 4;
	add.s64 	%rd24, %rd1, %rd23;
	ld.global.f32 	%f42, [%rd24];
	fma.rn.f32 	%f43, %f41, %f42, %f67;
	cvt.u64.u32 	%rd25, %r3;
	cvt.u64.u32 	%rd26, %r39;
	add.s64 	%rd27, %rd26, %rd25;
	shl.b64 	%rd28, %rd27, 2;
	add.s64 	%rd29, %rd2, %rd28;
	ld.global.f32 	%f44, [%rd29+4];
	mul.wide.s32 	%rd30, %r18, 4;
	add.s64 	%rd31, %rd24, %rd30;
	ld.global.f32 	%f45, [%rd31];
	fma.rn.f32 	%f46, %f44, %f45, %f43;
	ld.global.f32 	%f47, [%rd29+8];
	add.s64 	%rd32, %rd31, %rd30;
	ld.global.f32 	%f48, [%rd32];
	fma.rn.f32 	%f49, %f47, %f48, %f46;
	ld.global.f32 	%f50, [%rd29+12];
	add.s64 	%rd33, %rd32, %rd30;
	ld.global.f32 	%f51, [%rd33];
	fma.rn.f32 	%f67, %f50, %f51, %f49;
	add.s32 	%r39, %r39, 4;
$L__BB0_8:
	setp.eq.s32 	%p9, %r13, 0;
	@%p9 bra 	$L__BB0_13;
	setp.eq.s32 	%p10, %r13, 1;
	@%p10 bra 	$L__BB0_11;
	add.s32 	%r30, %r39, %r3;
	mul.wide.u32 	%rd34, %r30, 4;
	add.s64 	%rd35, %rd2, %rd34;
	ld.global.f32 	%f53, [%rd35];
	mad.lo.s32 	%r31, %r39, %r18, %r2;
	mul.wide.s32 	%rd36, %r31, 4;
	add.s64 	%rd37, %rd1, %rd36;
	ld.global.f32 	%f54, [%rd37];
	fma.rn.f32 	%f55, %f53, %f54, %f67;
	cvt.u64.u32 	%rd38, %r3;
	cvt.u64.u32 	%rd39, %r39;
	add.s64 	%rd40, %rd39, %rd38;
	shl.b64 	%rd41, %rd40, 2;
	add.s64 	%rd42, %rd2, %rd41;
	ld.global.f32 	%f56, [%rd42+4];
	mul.wide.s32 	%rd43, %r18, 4;
	add.s64 	%rd44, %rd37, %rd43;
	ld.global.f32 	%f57, [%rd44];
	fma.rn.f32 	%f67, %f56, %f57, %f55;
	add.s32 	%r39, %r39, 2;
$L__BB0_11:
	and.b32  	%r32, %r19, 1;
	setp.eq.b32 	%p11, %r32, 1;
	not.pred 	%p12, %p11;
	@%p12 bra 	$L__BB0_13;
	add.s32 	%r33, %r39, %r3;
	mul.wide.u32 	%rd45, %r33, 4;
	add.s64 	%rd46, %rd2, %rd45;
	ld.global.f32 	%f58, [%rd46];
	mad.lo.s32 	%r34, %r39, %r18, %r2;
	mul.wide.s32 	%rd47, %r34, 4;
	add.s64 	%rd48, %rd1, %rd47;
	ld.global.f32 	%f59, [%rd48];
	fma.rn.f32 	%f67, %f58, %f59, %f67;
$L__BB0_13:
	mad.lo.s32 	%r35, %r18, %r1, %r2;
	cvta.to.global.u64 	%rd49, %rd6;
	mul.wide.s32 	%rd50, %r35, 4;
	add.s64 	%rd51, %rd49, %rd50;
	st.global.f32 	[%rd51], %f67;
$L__BB0_14:
	ret;

}


// ===== COMPILED SASS (sm_100) =====

	.target	sm_100

	.elftype	@"ET_EXEC"


//--------------------- .note.nv.tkinfo           --------------------------
	.section	.note.nv.tkinfo,"",@"SHT_NOTE"
	.sectionflags	@"SHF_NOTE_NV_TKINFO"
	.tkinfo
        /*0018*/ 	.word	0x00000002
        /*0030*/ 	.string	""
        /*0030*/ 	.string	"ptxas"
        /*0030*/ 	.string	"Cuda compilation tools, release 13.0, V13.0.88"
        /*0030*/ 	.string	"Build cuda_13.0.r13.0/compiler.36424714_0"
        /*0030*/ 	.string	"-arch sm_100 -m 64 "



//--------------------- .note.nv.cuinfo           --------------------------
	.section	.note.nv.cuinfo,"",@"SHT_NOTE"
	.sectionflags	@"SHF_NOTE_NV_CUINFO"
        /*0018*/ 	.short	0x0002
        /*001a*/ 	.short	0x0064
        /*001c*/ 	.short	0x0082
	.zero		2


//--------------------- .nv.info                  --------------------------
	.section	.nv.info,"",@"SHT_CUDA_INFO"
	.align	4


	//----- nvinfo : EIATTR_REGCOUNT
	.align		4
        /*0000*/ 	.byte	0x04, 0x2f
        /*0002*/ 	.short	(.L_1 - .L_0)
	.align		4
.L_0:
        /*0004*/ 	.word	index@(_Z15matmul_rec_globPfS_S_iii)
        /*0008*/ 	.word	0x00000020


	//----- nvinfo : EIATTR_FRAME_SIZE
	.align		4
.L_1:
        /*000c*/ 	.byte	0x04, 0x11
        /*000e*/ 	.short	(.L_3 - .L_2)
	.align		4
.L_2:
        /*0010*/ 	.word	index@(_Z15matmul_rec_globPfS_S_iii)
        /*0014*/ 	.word	0x00000000


	//----- nvinfo : EIATTR_MIN_STACK_SIZE
	.align		4
.L_3:
        /*0018*/ 	.byte	0x04, 0x12
        /*001a*/ 	.short	(.L_5 - .L_4)
	.align		4
.L_4:
        /*001c*/ 	.word	index@(_Z15matmul_rec_globPfS_S_iii)
        /*0020*/ 	.word	0x00000000
.L_5:


//--------------------- .nv.compat                --------------------------
	.section	.nv.compat,"",@"SHT_CUDA_COMPAT_INFO"
	.align	4
        /*0000*/ 	.byte	0x02, 0x09, 0x00, 0x00, 0x02, 0x02, 0x01, 0x00, 0x02, 0x05, 0x05, 0x00, 0x03, 0x07, 0x01, 0x01
        /*0010*/ 	.byte	0x02, 0x03, 0x00, 0x00, 0x02, 0x06, 0x01, 0x00, 0x04, 0x0b, 0x08, 0x00, 0x09, 0x00, 0x00, 0x00
        /*0020*/ 	.byte	0x00, 0x00, 0x00, 0x00


//--------------------- .nv.info._Z15matmul_rec_globPfS_S_iii --------------------------
	.section	.nv.info._Z15matmul_rec_globPfS_S_iii,"",@"SHT_CUDA_INFO"
	.sectionflags	@""
	.align	4


	//----- nvinfo : EIATTR_CUDA_API_VERSION
	.align		4
        /*0000*/ 	.byte	0x04, 0x37
        /*0002*/ 	.short	(.L_7 - .L_6)
.L_6:
        /*0004*/ 	.word	0x00000082


	//----- nvinfo : EIATTR_KPARAM_INFO
	.align		4
.L_7:
        /*0008*/ 	.byte	0x04, 0x17
        /*000a*/ 	.short	(.L_9 - .L_8)
.L_8:
        /*000c*/ 	.word	0x00000000
        /*0010*/ 	.short	0x0005
        /*0012*/ 	.short	0x0020
        /*0014*/ 	.byte	0x00, 0xf0, 0x11, 0x00


	//----- nvinfo : EIATTR_KPARAM_INFO
	.align		4
.L_9:
        /*0018*/ 	.byte	0x04, 0x17
        /*001a*/ 	.short	(.L_11 - .L_10)
.L_10:
        /*001c*/ 	.word	0x00000000
        /*0020*/ 	.short	0x0004
        /*0022*/ 	.short	0x001c
        /*0024*/ 	.byte	0x00, 0xf0, 0x11, 0x00


	//----- nvinfo : EIATTR_KPARAM_INFO
	.align		4
.L_11:
        /*0028*/ 	.byte	0x04, 0x17
        /*002a*/ 	.short	(.L_13 - .L_12)
.L_12:
        /*002c*/ 	.word	0x00000000
        /*0030*/ 	.short	0x0003
        /*0032*/ 	.short	0x0018
        /*0034*/ 	.byte	0x00, 0xf0, 0x11, 0x00


	//----- nvinfo : EIATTR_KPARAM_INFO
	.align		4
.L_13:
        /*0038*/ 	.byte	0x04, 0x17
        /*003a*/ 	.short	(.L_15 - .L_14)
.L_14:
        /*003c*/ 	.word	0x00000000
        /*0040*/ 	.short	0x0002
        /*0042*/ 	.short	0x0010
        /*0044*/ 	.byte	0x00, 0xf5, 0x21, 0x00


	//----- nvinfo : EIATTR_KPARAM_INFO
	.align		4
.L_15:
        /*0048*/ 	.byte	0x04, 0x17
        /*004a*/ 	.short	(.L_17 - .L_16)
.L_16:
        /*004c*/ 	.word	0x00000000
        /*0050*/ 	.short	0x0001
        /*0052*/ 	.short	0x0008
        /*0054*/ 	.byte	0x00, 0xf5, 0x21, 0x00


	//----- nvinfo : EIATTR_KPARAM_INFO
	.align		4
.L_17:
        /*0058*/ 	.byte	0x04, 0x17
        /*005a*/ 	.short	(.L_19 - .L_18)
.L_18:
        /*005c*/ 	.word	0x00000000
        /*0060*/ 	.short	0x0000
        /*0062*/ 	.short	0x0000
        /*0064*/ 	.byte	0x00, 0xf5, 0x21, 0x00


	//----- nvinfo : EIATTR_SPARSE_MMA_MASK
	.align		4
.L_19:
        /*0068*/ 	.byte	0x03, 0x50
        /*006a*/ 	.short	0x0000


	//----- nvinfo : EIATTR_MAXREG_COUNT
	.align		4
        /*006c*/ 	.byte	0x03, 0x1b
        /*006e*/ 	.short	0x00ff


	//----- nvinfo : EIATTR_MERCURY_ISA_VERSION
	.align		4
        /*0070*/ 	.byte	0x03, 0x5f
        /*0072*/ 	.short	0x0101


	//----- nvinfo : EIATTR_VRC_CTA_INIT_COUNT
	.align		4
        /*0074*/ 	.byte	0x02, 0x4a
	.zero		1
	.zero		1


	//----- nvinfo : EIATTR_EXIT_INSTR_OFFSETS
	.align		4
        /*0078*/ 	.byte	0x04, 0x1c
        /*007a*/ 	.short	(.L_21 - .L_20)


	//   ....[0]....
.L_20:
        /*007c*/ 	.word	0x000000c0


	//   ....[1]....
        /*0080*/ 	.word	0x000008e0


	//----- nvinfo : EIATTR_CBANK_PARAM_SIZE
	.align		4
.L_21:
        /*0084*/ 	.byte	0x03, 0x19
        /*0086*/ 	.short	0x0024


	//----- nvinfo : EIATTR_PARAM_CBANK
	.align		4
        /*0088*/ 	.byte	0x04, 0x0a
        /*008a*/ 	.short	(.L_23 - .L_22)
	.align		4
.L_22:
        /*008c*/ 	.word	index@(.nv.constant0._Z15matmul_rec_globPfS_S_iii)
        /*0090*/ 	.short	0x0380
        /*0092*/ 	.short	0x0024


	//----- nvinfo : EIATTR_SW_WAR
	.align		4
.L_23:
        /*0094*/ 	.byte	0x04, 0x36
        /*0096*/ 	.short	(.L_25 - .L_24)
.L_24:
        /*0098*/ 	.word	0x00000008
.L_25:


//--------------------- .nv.callgraph             --------------------------
	.section	.nv.callgraph,"",@"SHT_CUDA_CALLGRAPH"
	.align	4
	.sectionentsize	8
	.align		4
        /*0000*/ 	.word	0x00000000
	.align		4
        /*0004*/ 	.word	0xffffffff
	.align		4
        /*0008*/ 	.word	0x00000000
	.align		4
        /*000c*/ 	.word	0xfffffffe
	.align		4
        /*0010*/ 	.word	0x00000000
	.align		4
        /*0014*/ 	.word	0xfffffffd
	.align		4
        /*0018*/ 	.word	0x00000000
	.align		4
        /*001c*/ 	.word	0xfffffffc


//--------------------- .text._Z15matmul_rec_globPfS_S_iii --------------------------
	.section	.text._Z15matmul_rec_globPfS_S_iii,"ax",@progbits
	.align	128
        .global         _Z15matmul_rec_globPfS_S_iii
        .type           _Z15matmul_rec_globPfS_S_iii,@function
        .size           _Z15matmul_rec_globPfS_S_iii,(.L_x_5 - _Z15matmul_rec_globPfS_S_iii)
        .other          _Z15matmul_rec_globPfS_S_iii,@"STO_CUDA_ENTRY STV_DEFAULT"
_Z15matmul_rec_globPfS_S_iii:
.text._Z15matmul_rec_globPfS_S_iii:
[----:B------:R-:W-:Y:S01]  /*0000*/  LDC R1, c[0x0][0x37c] ;  /* 0x0000df00ff017b82 */ /* 0x000fe20000000800 */
[----:B------:R-:W0:Y:S07]  /*0010*/  S2R R5, SR_TID.X ;  /* 0x0000000000057919 */ /* 0x000e2e0000002100 */
[----:B------:R-:W1:Y:S01]  /*0020*/  LDC R19, c[0x0][0x364] ;  /* 0x0000d900ff137b82 */ /* 0x000e620000000800 */
[----:B------:R-:W1:Y:S07]  /*0030*/  S2R R4, SR_TID.Y ;  /* 0x0000000000047919 */ /* 0x000e6e0000002200 */
[----:B------:R-:W0:Y:S08]  /*0040*/  S2UR UR5, SR_CTAID.X ;  /* 0x00000000000579c3 */ /* 0x000e300000002500 */
[----:B------:R-:W0:Y:S08]  /*0050*/  LDC R0, c[0x0][0x360] ;  /* 0x0000d800ff007b82 */ /* 0x000e300000000800 */
[----:B------:R-:W1:Y:S08]  /*0060*/  S2UR UR4, SR_CTAID.Y ;  /* 0x00000000000479c3 */ /* 0x000e700000002600 */
[----:B------:R-:W2:Y:S01]  /*0070*/  LDC.64 R2, c[0x0][0x398] ;  /* 0x0000e600ff027b82 */ /* 0x000ea20000000a00 */
[----:B0-----:R-:W-:-:S02]  /*0080*/  IMAD R0, R0, UR5, R5 ;  /* 0x0000000500007c24 */ /* 0x001fc4000f8e0205 */
[----:B-1----:R-:W-:-:S03]  /*0090*/  IMAD R19, R19, UR4, R4 ;  /* 0x0000000413137c24 */ /* 0x002fc6000f8e0204 */
[----:B--2---:R-:W-:-:S04]  /*00a0*/  ISETP.GE.AND P0, PT, R0, R3, PT ;  /* 0x000000030000720c */ /* 0x004fc80003f06270 */
[----:B------:R-:W-:-:S13]  /*00b0*/  ISETP.GE.OR P0, PT, R19, R2, P0 ;  /* 0x000000021300720c */ /* 0x000fda0000706670 */
[----:B------:R-:W-:Y:S05]  /*00c0*/  @P0 EXIT ;  /* 0x000000000000094d */ /* 0x000fea0003800000 */
[----:B------:R-:W0:Y:S01]  /*00d0*/  LDC R2, c[0x0][0x3a0] ;  /* 0x0000e800ff027b82 */ /* 0x000e220000000800 */
[----:B------:R-:W1:Y:S01]  /*00e0*/  LDCU.64 UR4, c[0x0][0x358] ;  /* 0x00006b00ff0477ac */ /* 0x000e620008000a00 */
[----:B------:R-:W-:Y:S01]  /*00f0*/  HFMA2 R24, -RZ, RZ, 0, 0 ;  /* 0x00000000ff187431 */ /* 0x000fe200000001ff */
[----:B0-----:R-:W-:-:S13]  /*0100*/  ISETP.GE.AND P0, PT, R2, 0x1, PT ;  /* 0x000000010200780c */ /* 0x001fda0003f06270 */
[----:B-1----:R-:W-:Y:S05]  /*0110*/  @!P0 BRA `(.L_x_0) ;  /* 0x0000000400e08947 */ /* 0x002fea0003800000 */
[C---:B------:R-:W-:Y:S01]  /*0120*/  ISETP.GE.U32.AND P1, PT, R2.reuse, 0x8, PT ;  /* 0x000000080200780c */ /* 0x040fe20003f26070 */
[----:B------:R-:W-:Y:S01]  /*0130*/  IMAD R20, R19, R2, RZ ;  /* 0x0000000213147224 */ /* 0x000fe200078e02ff */
[----:B------:R-:W-:Y:S02]  /*0140*/  LOP3.LUT R27, R2, 0x7, RZ, 0xc0, !PT ;  /* 0x00000007021b7812 */ /* 0x000fe400078ec0ff */
[----:B------:R-:W-:Y:S02]  /*0150*/  MOV R24, RZ ;  /* 0x000000ff00187202 */ /* 0x000fe40000000f00 */
[----:B------:R-:W-:Y:S02]  /*0160*/  ISETP.NE.AND P0, PT, R27, RZ, PT ;  /* 0x000000ff1b00720c */ /* 0x000fe40003f05270 */
[----:B------:R-:W-:-:S05]  /*0170*/  MOV R21, RZ ;  /* 0x000000ff00157202 */ /* 0x000fca0000000f00 */
[----:B------:R-:W-:Y:S06]  /*0180*/  @!P1 BRA `(.L_x_1) ;  /* 0x0000000000c49947 */ /* 0x000fec0003800000 */
[----:B------:R-:W0:Y:S01]  /*0190*/  LDC.64 R4, c[0x0][0x388] ;  /* 0x0000e200ff047b82 */ /* 0x000e220000000a00 */
[----:B------:R-:W-:Y:S02]  /*01a0*/  LOP3.LUT R21, R2, 0x7ffffff8, RZ, 0xc0, !PT ;  /* 0x7ffffff802157812 */ /* 0x000fe400078ec0ff */
[----:B------:R-:W-:Y:S02]  /*01b0*/  MOV R24, RZ ;  /* 0x000000ff00187202 */ /* 0x000fe40000000f00 */
[----:B------:R-:W-:Y:S02]  /*01c0*/  MOV R18, R0 ;  /* 0x0000000000127202 */ /* 0x000fe40000000f00 */
[----:B------:R-:W-:Y:S01]  /*01d0*/  IADD3 R22, PT, PT, -R21, RZ, RZ ;  /* 0x000000ff15167210 */ /* 0x000fe20007ffe1ff */
[----:B0-----:R-:W-:-:S03]  /*01e0*/  IMAD.WIDE.U32 R4, R20, 0x4, R4 ;  /* 0x0000000414047825 */ /* 0x001fc600078e0004 */
[----:B------:R-:W-:-:S04]  /*01f0*/  IADD3 R6, P1, PT, R4, 0x10, RZ ;  /* 0x0000001004067810 */ /* 0x000fc80007f3e0ff */
[----:B------:R-:W-:-:S09]  /*0200*/  IADD3.X R7, PT, PT, RZ, R5, RZ, P1, !PT ;  /* 0x00000005ff077210 */ /* 0x000fd20000ffe4ff */
.L_x_2:
[----:B------:R-:W0:Y:S01]  /*0210*/  LDC.64 R16, c[0x0][0x390] ;  /* 0x0000e400ff107b82 */ /* 0x000e220000000a00 */
[----:B------:R-:W-:Y:S02]  /*0220*/  MOV R4, R6 ;  /* 0x0000000600047202 */ /* 0x000fe40000000f00 */
[----:B------:R-:W-:-:S05]  /*0230*/  MOV R5, R7 ;  /* 0x0000000700057202 */ /* 0x000fca0000000f00 */
[----:B------:R-:W2:Y:S04]  /*0240*/  LDG.E R25, desc[UR4][R4.64+-0x10] ;  /* 0xfffff00404197981 */ /* 0x000ea8000c1e1900 */
[----:B------:R-:W3:Y:S04]  /*0250*/  LDG.E R23, desc[UR4][R4.64+-0xc] ;  /* 0xfffff40404177981 */ /* 0x000ee8000c1e1900 */
[----:B------:R-:W4:Y:S04]  /*0260*/  LDG.E R29, desc[UR4][R4.64+-0x8] ;  /* 0xfffff804041d7981 */ /* 0x000f28000c1e1900 */
[----:B------:R-:W5:Y:S01]  /*0270*/  LDG.E R28, desc[UR4][R4.64+-0x4] ;  /* 0xfffffc04041c7981 */ /* 0x000f62000c1e1900 */
[----:B0-----:R-:W-:-:S05]  /*0280*/  IMAD.WIDE R16, R18, 0x4, R16 ;  /* 0x0000000412107825 */ /* 0x001fca00078e0210 */
[----:B------:R0:W2:Y:S01]  /*0290*/  LDG.E R26, desc[UR4][R16.64] ;  /* 0x00000004101a7981 */ /* 0x0000a2000c1e1900 */
[----:B------:R-:W-:-:S04]  /*02a0*/  IMAD.WIDE R14, R3, 0x4, R16 ;  /* 0x00000004030e7825 */ /* 0x000fc800078e0210 */
[C---:B------:R-:W-:Y:S02]  /*02b0*/  IMAD.WIDE R6, R3.reuse, 0x4, R14 ;  /* 0x0000000403067825 */ /* 0x040fe400078e020e */
[----:B------:R-:W3:Y:S02]  /*02c0*/  LDG.E R14, desc[UR4][R14.64] ;  /* 0x000000040e0e7981 */ /* 0x000ee4000c1e1900 */
[C---:B------:R-:W-:Y:S02]  /*02d0*/  IMAD.WIDE R10, R3.reuse, 0x4, R6 ;  /* 0x00000004030a7825 */ /* 0x040fe400078e0206 */
[----:B------:R-:W4:Y:S02]  /*02e0*/  LDG.E R6, desc[UR4][R6.64] ;  /* 0x0000000406067981 */ /* 0x000f24000c1e1900 */
[C---:B------:R-:W-:Y:S02]  /*02f0*/  IMAD.WIDE R8, R3.reuse, 0x4, R10 ;  /* 0x0000000403087825 */ /* 0x040fe400078e020a */
[----:B------:R-:W5:Y:S02]  /*0300*/  LDG.E R10, desc[UR4][R10.64] ;  /* 0x000000040a0a7981 */ /* 0x000f64000c1e1900 */
[----:B------:R-:W-:-:S02]  /*0310*/  IMAD.WIDE R12, R3, 0x4, R8 ;  /* 0x00000004030c7825 */ /* 0x000fc400078e0208 */
[----:B------:R-:W5:Y:S04]  /*0320*/  LDG.E R7, desc[UR4][R4.64] ;  /* 0x0000000404077981 */ /* 0x000f68000c1e1900 */
[----:B------:R-:W5:Y:S01]  /*0330*/  LDG.E R8, desc[UR4][R8.64] ;  /* 0x0000000408087981 */ /* 0x000f62000c1e1900 */
[----:B0-----:R-:W-:-:S03]  /*0340*/  IMAD.WIDE R16, R3, 0x4, R12 ;  /* 0x0000000403107825 */ /* 0x001fc600078e020c */
[----:B------:R-:W5:Y:S04]  /*0350*/  LDG.E R12, desc[UR4][R12.64] ;  /* 0x000000040c0c7981 */ /* 0x000f68000c1e1900 */
[----:B------:R-:W5:Y:S04]  /*0360*/  LDG.E R15, desc[UR4][R16.64] ;  /* 0x00000004100f7981 */ /* 0x000f68000c1e1900 */
[----:B------:R-:W5:Y:S04]  /*0370*/  LDG.E R9, desc[UR4][R4.64+0x4] ;  /* 0x0000040404097981 */ /* 0x000f68000c1e1900 */
[----:B------:R-:W5:Y:S01]  /*0380*/  LDG.E R11, desc[UR4][R4.64+0xc] ;  /* 0x00000c04040b7981 */ /* 0x000f62000c1e1900 */
[----:B--2---:R-:W-:Y:S01]  /*0390*/  FFMA R26, R25, R26, R24 ;  /* 0x0000001a191a7223 */ /* 0x004fe20000000018 */
[----:B------:R-:W-:-:S02]  /*03a0*/  IMAD.WIDE R24, R3, 0x4, R16 ;  /* 0x0000000403187825 */ /* 0x000fc400078e0210 */
[----:B------:R-:W2:Y:S04]  /*03b0*/  LDG.E R16, desc[UR4][R4.64+0x8] ;  /* 0x0000080404107981 */ /* 0x000ea8000c1e1900 */
[----:B------:R-:W2:Y:S01]  /*03c0*/  LDG.E R24, desc[UR4][R24.64] ;  /* 0x0000000418187981 */ /* 0x000ea2000c1e1900 */
[----:B---3--:R-:W-:Y:S01]  /*03d0*/  FFMA R14, R23, R14, R26 ;  /* 0x0000000e170e7223 */ /* 0x008fe2000000001a */
[----:B------:R-:W-:-:S03]  /*03e0*/  IADD3 R22, PT, PT, R22, 0x8, RZ ;  /* 0x0000000816167810 */ /* 0x000fc60007ffe0ff */
[----:B----4-:R-:W-:Y:S01]  /*03f0*/  FFMA R29, R29, R6, R14 ;  /* 0x000000061d1d7223 */ /* 0x010fe2000000000e */
[----:B------:R-:W-:-:S03]  /*0400*/  ISETP.NE.AND P1, PT, R22, RZ, PT ;  /* 0x000000ff1600720c */ /* 0x000fc60003f25270 */
[----:B-----5:R-:W-:Y:S01]  /*0410*/  FFMA R10, R28, R10, R29 ;  /* 0x0000000a1c0a7223 */ /* 0x020fe2000000001d */
[----:B------:R-:W-:-:S03]  /*0420*/  IADD3 R6, P2, PT, R4, 0x20, RZ ;  /* 0x0000002004067810 */ /* 0x000fc60007f5e0ff */
[----:B------:R-:W-:Y:S01]  /*0430*/  FFMA R8, R7, R8, R10 ;  /* 0x0000000807087223 */ /* 0x000fe2000000000a */
[----:B------:R-:W-:Y:S02]  /*0440*/  IADD3.X R7, PT, PT, RZ, R5, RZ, P2, !PT ;  /* 0x00000005ff077210 */ /* 0x000fe400017fe4ff */
[----:B------:R-:W-:Y:S01]  /*0450*/  LEA R18, R3, R18, 0x3 ;  /* 0x0000001203127211 */ /* 0x000fe200078e18ff */
[----:B------:R-:W-:-:S04]  /*0460*/  FFMA R9, R9, R12, R8 ;  /* 0x0000000c09097223 */ /* 0x000fc80000000008 */
[----:B--2---:R-:W-:-:S04]  /*0470*/  FFMA R16, R16, R15, R9 ;  /* 0x0000000f10107223 */ /* 0x004fc80000000009 */
[----:B------:R-:W-:Y:S01]  /*0480*/  FFMA R24, R11, R24, R16 ;  /* 0x000000180b187223 */ /* 0x000fe20000000010 */
[----:B------:R-:W-:Y:S06]  /*0490*/  @P1 BRA `(.L_x_2) ;  /* 0xfffffffc005c1947 */ /* 0x000fec000383ffff */
.L_x_1:
[----:B------:R-:W-:Y:S05]  /*04a0*/  @!P0 BRA `(.L_x_0) ;  /* 0x0000000000fc8947 */ /* 0x000fea0003800000 */
[----:B------:R-:W-:Y:S02]  /*04b0*/  ISETP.GE.U32.AND P1, PT, R27, 0x4, PT ;  /* 0x000000041b00780c */ /* 0x000fe40003f26070 */
[----:B------:R-:W-:-:S04]  /*04c0*/  LOP3.LUT R16, R2, 0x3, RZ, 0xc0, !PT ;  /* 0x0000000302107812 */ /* 0x000fc800078ec0ff */
[----:B------:R-:W-:-:S07]  /*04d0*/  ISETP.NE.AND P0, PT, R16, RZ, PT ;  /* 0x000000ff1000720c */ /* 0x000fce0003f05270 */
[----:B------:R-:W-:Y:S06]  /*04e0*/  @!P1 BRA `(.L_x_3) ;  /* 0x00000000006c9947 */ /* 0x000fec0003800000 */
[----:B------:R-:W0:Y:S01]  /*04f0*/  LDC.64 R6, c[0x0][0x390] ;  /* 0x0000e400ff067b82 */ /* 0x000e220000000a00 */
[----:B------:R-:W1:Y:S01]  /*0500*/  LDCU.64 UR6, c[0x0][0x388] ;  /* 0x00007100ff0677ac */ /* 0x000e620008000a00 */
[----:B------:R-:W-:Y:S01]  /*0510*/  IMAD R9, R21, R3, R0 ;  /* 0x0000000315097224 */ /* 0x000fe200078e0200 */
[CC--:B------:R-:W-:Y:S02]  /*0520*/  IADD3 R5, PT, PT, R20.reuse, R21.reuse, RZ ;  /* 0x0000001514057210 */ /* 0x0c0fe40007ffe0ff */
[----:B------:R-:W-:-:S03]  /*0530*/  IADD3 R10, P1, PT, R20, R21, RZ ;  /* 0x00000015140a7210 */ /* 0x000fc60007f3e0ff */
[----:B------:R-:W2:Y:S01]  /*0540*/  LDC.64 R14, c[0x0][0x388] ;  /* 0x0000e200ff0e7b82 */ /* 0x000ea20000000a00 */
[----:B0-----:R-:W-:-:S04]  /*0550*/  IMAD.WIDE R6, R9, 0x4, R6 ;  /* 0x0000000409067825 */ /* 0x001fc800078e0206 */
[----:B------:R-:W-:Y:S02]  /*0560*/  IMAD.WIDE R8, R3, 0x4, R6 ;  /* 0x0000000403087825 */ /* 0x000fe400078e0206 */
[----:B------:R-:W3:Y:S02]  /*0570*/  LDG.E R6, desc[UR4][R6.64] ;  /* 0x0000000406067981 */ /* 0x000ee4000c1e1900 */
[----:B--2---:R-:W-:Y:S01]  /*0580*/  IMAD.WIDE.U32 R14, R5, 0x4, R14 ;  /* 0x00000004050e7825 */ /* 0x004fe200078e000e */
[----:B------:R-:W-:Y:S02]  /*0590*/  IADD3.X R5, PT, PT, RZ, RZ, RZ, P1, !PT ;  /* 0x000000ffff057210 */ /* 0x000fe40000ffe4ff */
[----:B-1----:R-:W-:-:S03]  /*05a0*/  LEA R4, P1, R10, UR6, 0x2 ;  /* 0x000000060a047c11 */ /* 0x002fc6000f8210ff */
[----:B------:R-:W3:Y:S01]  /*05b0*/  LDG.E R15, desc[UR4][R14.64] ;  /* 0x000000040e0f7981 */ /* 0x000ee2000c1e1900 */
[----:B------:R-:W-:Y:S01]  /*05c0*/  LEA.HI.X R5, R10, UR7, R5, 0x2, P1 ;  /* 0x000000070a057c11 */ /* 0x000fe200088f1405 */
[C---:B------:R-:W-:Y:S02]  /*05d0*/  IMAD.WIDE R10, R3.reuse, 0x4, R8 ;  /* 0x00000004030a7825 */ /* 0x040fe400078e0208 */
[----:B------:R-:W2:Y:S04]  /*05e0*/  LDG.E R8, desc[UR4][R8.64] ;  /* 0x0000000408087981 */ /* 0x000ea8000c1e1900 */
[----:B------:R-:W2:Y:S01]  /*05f0*/  LDG.E R17, desc[UR4][R4.64+0x4] ;  /* 0x0000040404117981 */ /* 0x000ea2000c1e1900 */
[----:B------:R-:W-:-:S03]  /*0600*/  IMAD.WIDE R12, R3, 0x4, R10 ;  /* 0x00000004030c7825 */ /* 0x000fc600078e020a */
[----:B------:R-:W4:Y:S04]  /*0610*/  LDG.E R22, desc[UR4][R10.64] ;  /* 0x000000040a167981 */ /* 0x000f28000c1e1900 */
[----:B------:R-:W4:Y:S04]  /*0620*/  LDG.E R18, desc[UR4][R4.64+0x8] ;  /* 0x0000080404127981 */ /* 0x000f28000c1e1900 */
[----:B------:R-:W5:Y:S04]  /*0630*/  LDG.E R26, desc[UR4][R4.64+0xc] ;  /* 0x00000c04041a7981 */ /* 0x000f68000c1e1900 */
[----:B------:R-:W5:Y:S01]  /*0640*/  LDG.E R12, desc[UR4][R12.64] ;  /* 0x000000040c0c7981 */ /* 0x000f62000c1e1900 */
[----:B------:R-:W-:Y:S01]  /*0650*/  IADD3 R21, PT, PT, R21, 0x4, RZ ;  /* 0x0000000415157810 */ /* 0x000fe20007ffe0ff */
[----:B---3--:R-:W-:-:S04]  /*0660*/  FFMA R24, R15, R6, R24 ;  /* 0x000000060f187223 */ /* 0x008fc80000000018 */
[----:B--2---:R-:W-:-:S04]  /*0670*/  FFMA R17, R17, R8, R24 ;  /* 0x0000000811117223 */ /* 0x004fc80000000018 */
[----:B----4-:R-:W-:-:S04]  /*0680*/  FFMA R17, R18, R22, R17 ;  /* 0x0000001612117223 */ /* 0x010fc80000000011 */
[----:B-----5:R-:W-:-:S07]  /*0690*/  FFMA R24, R26, R12, R17 ;  /* 0x0000000c1a187223 */ /* 0x020fce0000000011 */
.L_x_3:
[----:B------:R-:W-:Y:S05]  /*06a0*/  @!P0 BRA `(.L_x_0) ;  /* 0x00000000007c8947 */ /* 0x000fea0003800000 */
[----:B------:R-:W-:Y:S02]  /*06b0*/  ISETP.NE.AND P1, PT, R16, 0x1, PT ;  /* 0x000000011000780c */ /* 0x000fe40003f25270 */
[----:B------:R-:W-:-:S04]  /*06c0*/  LOP3.LUT R2, R2, 0x1, RZ, 0xc0, !PT ;  /* 0x0000000102027812 */ /* 0x000fc800078ec0ff */
[----:B------:R-:W-:-:S07]  /*06d0*/  ISETP.NE.U32.AND P0, PT, R2, 0x1, PT ;  /* 0x000000010200780c */ /* 0x000fce0003f05070 */
[----:B------:R-:W0:Y:S01]  /*06e0*/  @P1 LDC.64 R12, c[0x0][0x388] ;  /* 0x0000e200ff0c1b82 */ /* 0x000e220000000a00 */
[CC--:B------:R-:W-:Y:S02]  /*06f0*/  @P1 IADD3 R15, PT, PT, R20.reuse, R21.reuse, RZ ;  /* 0x00000015140f1210 */ /* 0x0c0fe40007ffe0ff */
[----:B------:R-:W-:-:S04]  /*0700*/  @P1 IADD3 R2, P2, PT, R20, R21, RZ ;  /* 0x0000001514021210 */ /* 0x000fc80007f5e0ff */
[----:B------:R-:W-:Y:S01]  /*0710*/  @P1 IADD3.X R14, PT, PT, RZ, RZ, RZ, P2, !PT ;  /* 0x000000ffff0e1210 */ /* 0x000fe200017fe4ff */
[----:B------:R-:W1:Y:S08]  /*0720*/  @P1 LDC.64 R10, c[0x0][0x390] ;  /* 0x0000e400ff0a1b82 */ /* 0x000e700000000a00 */
[----:B------:R-:W2:Y:S08]  /*0730*/  @P1 LDC.64 R8, c[0x0][0x388] ;  /* 0x0000e200ff081b82 */ /* 0x000eb00000000a00 */
[----:B------:R-:W3:Y:S01]  /*0740*/  @!P0 LDC.64 R6, c[0x0][0x388] ;  /* 0x0000e200ff068b82 */ /* 0x000ee20000000a00 */
[----:B0-----:R-:W-:-:S04]  /*0750*/  @P1 IMAD.WIDE.U32 R12, R15, 0x4, R12 ;  /* 0x000000040f0c1825 */ /* 0x001fc800078e000c */
[C---:B------:R-:W-:Y:S01]  /*0760*/  @P1 IMAD R15, R21.reuse, R3, R0 ;  /* 0x00000003150f1224 */ /* 0x040fe200078e0200 */
[----:B------:R-:W-:Y:S01]  /*0770*/  @P1 IADD3 R21, PT, PT, R21, 0x2, RZ ;  /* 0x0000000215151810 */ /* 0x000fe20007ffe0ff */
[----:B------:R-:W4:Y:S01]  /*0780*/  @P1 LDG.E R13, desc[UR4][R12.64] ;  /* 0x000000040c0d1981 */ /* 0x000f22000c1e1900 */
[----:B------:R-:W0:Y:S01]  /*0790*/  @!P0 LDC.64 R4, c[0x0][0x390] ;  /* 0x0000e400ff048b82 */ /* 0x000e220000000a00 */
[----:B-1----:R-:W-:Y:S01]  /*07a0*/  @P1 IMAD.WIDE R10, R15, 0x4, R10 ;  /* 0x000000040f0a1825 */ /* 0x002fe200078e020a */
[----:B------:R-:W-:Y:S02]  /*07b0*/  @!P0 IADD3 R17, PT, PT, R20, R21, RZ ;  /* 0x0000001514118210 */ /* 0x000fe40007ffe0ff */
[----:B--2---:R-:W-:Y:S01]  /*07c0*/  @P1 LEA R8, P2, R2, R8, 0x2 ;  /* 0x0000000802081211 */ /* 0x004fe200078410ff */
[----:B------:R-:W-:-:S03]  /*07d0*/  @!P0 IMAD R21, R21, R3, R0 ;  /* 0x0000000315158224 */ /* 0x000fc600078e0200 */
[----:B------:R-:W-:Y:S01]  /*07e0*/  @P1 LEA.HI.X R9, R2, R9, R14, 0x2, P2 ;  /* 0x0000000902091211 */ /* 0x000fe200010f140e */
[----:B------:R-:W-:Y:S01]  /*07f0*/  @P1 IMAD.WIDE R14, R3, 0x4, R10 ;  /* 0x00000004030e1825 */ /* 0x000fe200078e020a */
[----:B------:R-:W4:Y:S03]  /*0800*/  @P1 LDG.E R2, desc[UR4][R10.64] ;  /* 0x000000040a021981 */ /* 0x000f26000c1e1900 */
[----:B---3--:R-:W-:Y:S01]  /*0810*/  @!P0 IMAD.WIDE.U32 R6, R17, 0x4, R6 ;  /* 0x0000000411068825 */ /* 0x008fe200078e0006 */
[----:B------:R-:W2:Y:S04]  /*0820*/  @P1 LDG.E R9, desc[UR4][R8.64+0x4] ;  /* 0x0000040408091981 */ /* 0x000ea8000c1e1900 */
[----:B------:R-:W2:Y:S01]  /*0830*/  @P1 LDG.E R14, desc[UR4][R14.64] ;  /* 0x000000040e0e1981 */ /* 0x000ea2000c1e1900 */
[----:B0-----:R-:W-:-:S03]  /*0840*/  @!P0 IMAD.WIDE R4, R21, 0x4, R4 ;  /* 0x0000000415048825 */ /* 0x001fc600078e0204 */
[----:B------:R-:W3:Y:S04]  /*0850*/  @!P0 LDG.E R7, desc[UR4][R6.64] ;  /* 0x0000000406078981 */ /* 0x000ee8000c1e1900 */
[----:B------:R-:W3:Y:S01]  /*0860*/  @!P0 LDG.E R4, desc[UR4][R4.64] ;  /* 0x0000000404048981 */ /* 0x000ee2000c1e1900 */
[----:B----4-:R-:W-:-:S04]  /*0870*/  @P1 FFMA R2, R13, R2, R24 ;  /* 0x000000020d021223 */ /* 0x010fc80000000018 */
[----:B--2---:R-:W-:-:S04]  /*0880*/  @P1 FFMA R24, R9, R14, R2 ;  /* 0x0000000e09181223 */ /* 0x004fc80000000002 */
[----:B---3--:R-:W-:-:S07]  /*0890*/  @!P0 FFMA R24, R7, R4, R24 ;  /* 0x0000000407188223 */ /* 0x008fce0000000018 */
.L_x_0:
[----:B------:R-:W0:Y:S01]  /*08a0*/  LDC.64 R4, c[0x0][0x380] ;  /* 0x0000e000ff047b82 */ /* 0x000e220000000a00 */
[----:B------:R-:W-:-:S04]  /*08b0*/  IMAD R3, R19, R3, R0 ;  /* 0x0000000313037224 */ /* 0x000fc800078e0200 */
[----:B0-----:R-:W-:-:S05]  /*08c0*/  IMAD.WIDE R2, R3, 0x4, R4 ;  /* 0x0000000403027825 */ /* 0x001fca00078e0204 */
[----:B------:R-:W-:Y:S01]  /*08d0*/  STG.E desc[UR4][R2.64], R24 ;  /* 0x0000001802007986 */ /* 0x000fe2000c101904 */
[----:B------:R-:W-:Y:S05]  /*08e0*/  EXIT ;  /* 0x000000000000794d */ /* 0x000fea0003800000 */
.L_x_4:
[----:B------:R-:W-:-:S00]  /*08f0*/  BRA `(.L_x_4) ;  /* 0xfffffffc00fc7947 */ /* 0x000fc0000383ffff */
[----:B------:R-:W-:-:S00]  /*0900*/  NOP ;  /* 0x0000000000007918 */ /* 0x000fc00000000000 */
[----:B------:R-:W-:-:S00]  /*0910*/  NOP ;  /* 0x0000000000007918 */ /* 0x000fc00000000000 */
[----:B------:R-:W-:-:S00]  /*0920*/  NOP ;  /* 0x0000000000007918 */ /* 0x000fc00000000000 */
[----:B------:R-:W-:-:S00]  /*0930*/  NOP ;  /* 0x0000000000007918 */ /* 0x000fc00000000000 */
[----:B------:R-:W-:-:S00]  /*0940*/  NOP ;  /* 0x0000000000007918 */ /* 0x000fc00000000000 */
[----:B------:R-:W-:-:S00]  /*0950*/  NOP ;  /* 0x0000000000007918 */ /* 0x000fc00000000000 */
[----:B------:R-:W-:-:S00]  /*0960*/  NOP ;  /* 0x0000000000007918 */ /* 0x000fc00000000000 */
[----:B------:R-:W-:-:S00]  /*0970*/  NOP ;  /* 0x0000000000007918 */ /* 0x000fc00000000000 */
.L_x_5:


//--------------------- .nv.shared.reserved.0     --------------------------
	.section	.nv.shared.reserved.0,"aw",@nobits
	.weak		__nv_reservedSMEM_offset_0_alias
	.size		__nv_reservedSMEM_offset_0_alias, 0, 64
	.other		__nv_reservedSMEM_offset_0_alias,@"STO_CUDA_RESERVED_SHARED STV_DEFAULT"
__nv_reservedSMEM_offset_0_alias:
	.zero		0
	.zero		64


//--------------------- .nv.constant0._Z15matmul_rec_globPfS_S_iii --------------------------
	.section	.nv.constant0._Z15matmul_rec_globPfS_S_iii,"a",@progbits
	.sectionflags	@""
	.align	4
.nv.constant0._Z15matmul_rec_globPfS_S_iii:
	.zero		932


//--------------------- SYMBOLS --------------------------

	.type		.nv.reservedSmem.offset0,@object
	.size		.nv.reservedSmem.offset0,0x4
